//
// Generated by NVIDIA NVVM Compiler
//
// Compiler Build ID: CL-36424714
// Cuda compilation tools, release 13.0, V13.0.88
// Based on NVVM 20.0.0
//

.version 9.0
.target sm_100
.address_size 64

	// .globl	_Z11init_sharedv
.extern .func  (.param .b32 func_retval0) vprintf
(
	.param .b64 vprintf_param_0,
	.param .b64 vprintf_param_1
)
;
.global .align 1 .b8 $str[4] = {104, 105, 10};

.visible .entry _Z11init_sharedv()
{
	.reg .b32 	%r<3>;
	.reg .b64 	%rd<3>;

	mov.u64 	%rd1, $str;
	cvta.global.u64 	%rd2, %rd1;
	{ // callseq 0, 0
	.param .b64 param0;
	st.param.b64 	[param0], %rd2;
	.param .b64 param1;
	st.param.b64 	[param1], 0;
	.param .b32 retval0;
	call.uni (retval0), 
	vprintf, 
	(
	param0, 
	param1
	);
	ld.param.b32 	%r1, [retval0];
	} // callseq 0
	ret;

}


// ===== COMPILED SASS (sm_100) =====

	.target	sm_100

	.elftype	@"ET_EXEC"


//--------------------- .note.nv.tkinfo           --------------------------
	.section	.note.nv.tkinfo,"",@"SHT_NOTE"
	.sectionflags	@"SHF_NOTE_NV_TKINFO"
	.tkinfo
        /*0018*/ 	.word	0x00000002
        /*0030*/ 	.string	""
        /*0030*/ 	.string	"ptxas"
        /*0030*/ 	.string	"Cuda compilation tools, release 13.0, V13.0.88"
        /*0030*/ 	.string	"Build cuda_13.0.r13.0/compiler.36424714_0"
        /*0030*/ 	.string	"-arch sm_100 -m 64 "



//--------------------- .note.nv.cuinfo           --------------------------
	.section	.note.nv.cuinfo,"",@"SHT_NOTE"
	.sectionflags	@"SHF_NOTE_NV_CUINFO"
        /*0018*/ 	.short	0x0002
        /*001a*/ 	.short	0x0064
        /*001c*/ 	.short	0x0082
	.zero		2


//--------------------- .nv.info                  --------------------------
	.section	.nv.info,"",@"SHT_CUDA_INFO"
	.align	4


	//----- nvinfo : EIATTR_REGCOUNT
	.align		4
        /*0000*/ 	.byte	0x04, 0x2f
        /*0002*/ 	.short	(.L_2 - .L_1)
	.align		4
.L_1:
        /*0004*/ 	.word	index@(_Z11init_sharedv)
        /*0008*/ 	.word	0x00000018


	//----- nvinfo : EIATTR_FRAME_SIZE
	.align		4
.L_2:
        /*000c*/ 	.byte	0x04, 0x11
        /*000e*/ 	.short	(.L_4 - .L_3)
	.align		4
.L_3:
        /*0010*/ 	.word	index@(_Z11init_sharedv)
        /*0014*/ 	.word	0x00000000


	//----- nvinfo : EIATTR_MIN_STACK_SIZE
	.align		4
.L_4:
        /*0018*/ 	.byte	0x04, 0x12
        /*001a*/ 	.short	(.L_6 - .L_5)
	.align		4
.L_5:
        /*001c*/ 	.word	index@(_Z11init_sharedv)
        /*0020*/ 	.word	0x00000000
.L_6:


//--------------------- .nv.compat                --------------------------
	.section	.nv.compat,"",@"SHT_CUDA_COMPAT_INFO"
	.align	4
        /*0000*/ 	.byte	0x02, 0x09, 0x00, 0x00, 0x02, 0x02, 0x01, 0x00, 0x02, 0x05, 0x05, 0x00, 0x03, 0x07, 0x01, 0x01
        /*0010*/ 	.byte	0x02, 0x03, 0x00, 0x00, 0x02, 0x06, 0x01, 0x00, 0x04, 0x0b, 0x08, 0x00, 0x09, 0x00, 0x00, 0x00
        /*0020*/ 	.byte	0x00, 0x00, 0x00, 0x00


//--------------------- .nv.info._Z11init_sharedv --------------------------
	.section	.nv.info._Z11init_sharedv,"",@"SHT_CUDA_INFO"
	.sectionflags	@""
	.align	4


	//----- nvinfo : EIATTR_CUDA_API_VERSION
	.align		4
        /*0000*/ 	.byte	0x04, 0x37
        /*0002*/ 	.short	(.L_8 - .L_7)
.L_7:
        /*0004*/ 	.word	0x00000082


	//----- nvinfo : EIATTR_SPARSE_MMA_MASK
	.align		4
.L_8:
        /*0008*/ 	.byte	0x03, 0x50
        /*000a*/ 	.short	0x0000


	//----- nvinfo : EIATTR_MAXREG_COUNT
	.align		4
        /*000c*/ 	.byte	0x03, 0x1b
        /*000e*/ 	.short	0x00ff


	//----- nvinfo : EIATTR_EXTERNS
	.align		4
        /*0010*/ 	.byte	0x04, 0x0f
        /*0012*/ 	.short	(.L_10 - .L_9)


	//   ....[0]....
	.align		4
.L_9:
        /*0014*/ 	.word	index@(vprintf)


	//----- nvinfo : EIATTR_MERCURY_ISA_VERSION
	.align		4
.L_10:
        /*0018*/ 	.byte	0x03, 0x5f
        /*001a*/ 	.short	0x0101


	//----- nvinfo : EIATTR_VRC_CTA_INIT_COUNT
	.align		4
        /*001c*/ 	.byte	0x02, 0x4a
	.zero		1
	.zero		1


	//----- nvinfo : EIATTR_SYSCALL_OFFSETS
	.align		4
        /*0020*/ 	.byte	0x04, 0x46
        /*0022*/ 	.short	(.L_12 - .L_11)


	//   ....[0]....
.L_11:
        /*0024*/ 	.word	0x00000080


	//----- nvinfo : EIATTR_EXIT_INSTR_OFFSETS
	.align		4
.L_12:
        /*0028*/ 	.byte	0x04, 0x1c
        /*002a*/ 	.short	(.L_14 - .L_13)


	//   ....[0]....
.L_13:
        /*002c*/ 	.word	0x00000090


	//----- nvinfo : EIATTR_SW_WAR
	.align		4
.L_14:
        /*0030*/ 	.byte	0x04, 0x36
        /*0032*/ 	.short	(.L_16 - .L_15)
.L_15:
        /*0034*/ 	.word	0x00000008
.L_16:


//--------------------- .nv.callgraph             --------------------------
	.section	.nv.callgraph,"",@"SHT_CUDA_CALLGRAPH"
	.align	4
	.sectionentsize	8
	.align		4
        /*0000*/ 	.word	0x00000000
	.align		4
        /*0004*/ 	.word	0xffffffff
	.align		4
        /*0008*/ 	.word	index@(_Z11init_sharedv)
	.align		4
        /*000c*/ 	.word	index@(vprintf)
	.align		4
        /*0010*/ 	.word	0x00000000
	.align		4
        /*0014*/ 	.word	0xfffffffe
	.align		4
        /*0018*/ 	.word	0x00000000
	.align		4
        /*001c*/ 	.word	0xfffffffd
	.align		4
        /*0020*/ 	.word	0x00000000
	.align		4
        /*0024*/ 	.word	0xfffffffc


//--------------------- .nv.constant4             --------------------------
	.section	.nv.constant4,"a",@progbits
	.align	8
	.align		8
.nv.constant4:
        /*0000*/ 	.dword	vprintf
	.align		8
        /*0008*/ 	.dword	$str


//--------------------- .text._Z11init_sharedv    --------------------------
	.section	.text._Z11init_sharedv,"ax",@progbits
	.align	128
        .global         _Z11init_sharedv
        .type           _Z11init_sharedv,@function
        .size           _Z11init_sharedv,(.L_x_2 - _Z11init_sharedv)
        .other          _Z11init_sharedv,@"STO_CUDA_ENTRY STV_DEFAULT"
_Z11init_sharedv:
.text._Z11init_sharedv:
[----:B------:R-:W0:Y:S01]  /*0000*/  LDC R1, c[0x0][0x37c] ;  /* 0x0000df00ff017b82 */ /* 0x000e220000000800 */
[----:B------:R-:W-:Y:S01]  /*0010*/  MOV R0, 0x0 ;  /* 0x0000000000007802 */ /* 0x000fe20000000f00 */
[----:B------:R-:W1:Y:S01]  /*0020*/  LDCU.64 UR4, c[0x4][0x8] ;  /* 0x01000100ff0477ac */ /* 0x000e620008000a00 */
[----:B------:R-:W-:-:S05]  /*0030*/  CS2R R6, SRZ ;  /* 0x0000000000067805 */ /* 0x000fca000001ff00 */
[----:B------:R2:W3:Y:S01]  /*0040*/  LDC.64 R2, c[0x4][R0] ;  /* 0x0100000000027b82 */ /* 0x0004e20000000a00 */
[----:B-1----:R-:W-:Y:S02]  /*0050*/  IMAD.U32 R4, RZ, RZ, UR4 ;  /* 0x00000004ff047e24 */ /* 0x002fe4000f8e00ff */
[----:B--2---:R-:W-:-:S07]  /*0060*/  IMAD.U32 R5, RZ, RZ, UR5 ;  /* 0x00000005ff057e24 */ /* 0x004fce000f8e00ff */
[----:B------:R-:W-:-:S07]  /*0070*/  LEPC R20, `(.L_x_0) ;  /* 0x000000001014794e */ /* 0x000fce0000000000 */
[----:B0--3--:R-:W-:Y:S05]  /*0080*/  CALL.ABS.NOINC R2 ;  /* 0x0000000002007343 */ /* 0x009fea0003c00000 */
.L_x_0:
[----:B------:R-:W-:Y:S05]  /*0090*/  EXIT ;  /* 0x000000000000794d */ /* 0x000fea0003800000 */
.L_x_1:
[----:B------:R-:W-:-:S00]  /*00a0*/  BRA `(.L_x_1) ;  /* 0xfffffffc00fc7947 */ /* 0x000fc0000383ffff */
[----:B------:R-:W-:-:S00]  /*00b0*/  NOP ;  /* 0x0000000000007918 */ /* 0x000fc00000000000 */
        /* <DEDUP_REMOVED lines=12> */
.L_x_2:


//--------------------- .nv.global.init           --------------------------
	.section	.nv.global.init,"aw",@progbits
.nv.global.init:
	.type		$str,@object
	.size		$str,(.L_0 - $str)
$str:
        /*0000*/ 	.byte	0x68, 0x69, 0x0a, 0x00
.L_0:


//--------------------- .nv.shared.reserved.0     --------------------------
	.section	.nv.shared.reserved.0,"aw",@nobits
	.weak		__nv_reservedSMEM_offset_0_alias
	.size		__nv_reservedSMEM_offset_0_alias, 0, 64
	.other		__nv_reservedSMEM_offset_0_alias,@"STO_CUDA_RESERVED_SHARED STV_DEFAULT"
__nv_reservedSMEM_offset_0_alias:
	.zero		0
	.zero		64


//--------------------- .nv.constant0._Z11init_sharedv --------------------------
	.section	.nv.constant0._Z11init_sharedv,"a",@progbits
	.sectionflags	@""
	.align	4
.nv.constant0._Z11init_sharedv:
	.zero		896


//--------------------- SYMBOLS --------------------------

	.type		.nv.reservedSmem.offset0,@object
	.size		.nv.reservedSmem.offset0,0x4
	.type		vprintf,@function
